	.headerflags	@"EF_CUDA_TEXMODE_UNIFIED EF_CUDA_64BIT_ADDRESS EF_CUDA_ACCELERATORS EF_CUDA_SM90 EF_CUDA_VIRTUAL_SM(EF_CUDA_SM90)"
	.elftype	@"ET_EXEC"


//--------------------- .nv.info                  --------------------------
	.section	.nv.info,"",@"SHT_CUDA_INFO"
	.align	4


	//----- nvinfo : EIATTR_REGCOUNT
	.align		4
        /*0000*/ 	.byte	0x04, 0x2f
        /*0002*/ 	.short	(.L_1 - .L_0)
	.align		4
.L_0:
        /*0004*/ 	.word	index@(triton_poi_fused_cat_29)
        /*0008*/ 	.word	0x00000020


	//----- nvinfo : EIATTR_MIN_STACK_SIZE
	.align		4
.L_1:
        /*000c*/ 	.byte	0x04, 0x12
        /*000e*/ 	.short	(.L_3 - .L_2)
	.align		4
.L_2:
        /*0010*/ 	.word	index@(triton_poi_fused_cat_29)
        /*0014*/ 	.word	0x00000000


	//----- nvinfo : EIATTR_FRAME_SIZE
	.align		4
.L_3:
        /*0018*/ 	.byte	0x04, 0x11
        /*001a*/ 	.short	(.L_5 - .L_4)
	.align		4
.L_4:
        /*001c*/ 	.word	index@(triton_poi_fused_cat_29)
        /*0020*/ 	.word	0x00000000


	//----- nvinfo : EIATTR_MIN_STACK_SIZE
	.align		4
.L_5:
        /*0024*/ 	.byte	0x04, 0x12
        /*0026*/ 	.short	(.L_7 - .L_6)
	.align		4
.L_6:
        /*0028*/ 	.word	index@(triton_poi_fused_cat_29)
        /*002c*/ 	.word	0x00000000
.L_7:


//--------------------- .nv.info.triton_poi_fused_cat_29 --------------------------
	.section	.nv.info.triton_poi_fused_cat_29,"",@"SHT_CUDA_INFO"
	.sectionflags	@""
	.align	4


	//----- nvinfo : EIATTR_CUDA_API_VERSION
	.align		4
        /*0000*/ 	.byte	0x04, 0x37
        /*0002*/ 	.short	(.L_9 - .L_8)
.L_8:
        /*0004*/ 	.word	0x0000007c


	//----- nvinfo : EIATTR_KPARAM_INFO
	.align		4
.L_9:
        /*0008*/ 	.byte	0x04, 0x17
        /*000a*/ 	.short	(.L_11 - .L_10)
.L_10:
        /*000c*/ 	.word	0x00000000
        /*0010*/ 	.short	0x0005
        /*0012*/ 	.short	0x0028
        /*0014*/ 	.byte	0x00, 0xf0, 0x11, 0x00


	//----- nvinfo : EIATTR_KPARAM_INFO
	.align		4
.L_11:
        /*0018*/ 	.byte	0x04, 0x17
        /*001a*/ 	.short	(.L_13 - .L_12)
.L_12:
        /*001c*/ 	.word	0x00000000
        /*0020*/ 	.short	0x0004
        /*0022*/ 	.short	0x0020
        /*0024*/ 	.byte	0x00, 0xf4, 0x21, 0x00


	//----- nvinfo : EIATTR_KPARAM_INFO
	.align		4
.L_13:
        /*0028*/ 	.byte	0x04, 0x17
        /*002a*/ 	.short	(.L_15 - .L_14)
.L_14:
        /*002c*/ 	.word	0x00000000
        /*0030*/ 	.short	0x0003
        /*0032*/ 	.short	0x0018
        /*0034*/ 	.byte	0x00, 0xf4, 0x21, 0x00


	//----- nvinfo : EIATTR_KPARAM_INFO
	.align		4
.L_15:
        /*0038*/ 	.byte	0x04, 0x17
        /*003a*/ 	.short	(.L_17 - .L_16)
.L_16:
        /*003c*/ 	.word	0x00000000
        /*0040*/ 	.short	0x0002
        /*0042*/ 	.short	0x0010
        /*0044*/ 	.byte	0x00, 0xf4, 0x21, 0x00


	//----- nvinfo : EIATTR_KPARAM_INFO
	.align		4
.L_17:
        /*0048*/ 	.byte	0x04, 0x17
        /*004a*/ 	.short	(.L_19 - .L_18)
.L_18:
        /*004c*/ 	.word	0x00000000
        /*0050*/ 	.short	0x0001
        /*0052*/ 	.short	0x0008
        /*0054*/ 	.byte	0x00, 0xf4, 0x21, 0x00


	//----- nvinfo : EIATTR_KPARAM_INFO
	.align		4
.L_19:
        /*0058*/ 	.byte	0x04, 0x17
        /*005a*/ 	.short	(.L_21 - .L_20)
.L_20:
        /*005c*/ 	.word	0x00000000
        /*0060*/ 	.short	0x0000
        /*0062*/ 	.short	0x0000
        /*0064*/ 	.byte	0x00, 0xf4, 0x21, 0x00


	//----- nvinfo : EIATTR_SPARSE_MMA_MASK
	.align		4
.L_21:
        /*0068*/ 	.byte	0x03, 0x50
        /*006a*/ 	.short	0x0000


	//----- nvinfo : EIATTR_MAXREG_COUNT
	.align		4
        /*006c*/ 	.byte	0x03, 0x1b
        /*006e*/ 	.short	0x00ff


	//----- nvinfo : EIATTR_EXIT_INSTR_OFFSETS
	.align		4
        /*0070*/ 	.byte	0x04, 0x1c
        /*0072*/ 	.short	(.L_23 - .L_22)


	//   ....[0]....
.L_22:
        /*0074*/ 	.word	0x00000ab0


	//----- nvinfo : EIATTR_REQNTID
	.align		4
.L_23:
        /*0078*/ 	.byte	0x04, 0x10
        /*007a*/ 	.short	(.L_25 - .L_24)
.L_24:
        /*007c*/ 	.word	0x00000080
        /*0080*/ 	.word	0x00000001
        /*0084*/ 	.word	0x00000001


	//----- nvinfo : EIATTR_CBANK_PARAM_SIZE
	.align		4
.L_25:
        /*0088*/ 	.byte	0x03, 0x19
        /*008a*/ 	.short	0x002c


	//----- nvinfo : EIATTR_PARAM_CBANK
	.align		4
        /*008c*/ 	.byte	0x04, 0x0a
        /*008e*/ 	.short	(.L_27 - .L_26)
	.align		4
.L_26:
        /*0090*/ 	.word	index@(.nv.constant0.triton_poi_fused_cat_29)
        /*0094*/ 	.short	0x0210
        /*0096*/ 	.short	0x002c


	//----- nvinfo : EIATTR_SW_WAR
	.align		4
.L_27:
        /*0098*/ 	.byte	0x04, 0x36
        /*009a*/ 	.short	(.L_29 - .L_28)
.L_28:
        /*009c*/ 	.word	0x00000008
.L_29:


//--------------------- .nv.callgraph             --------------------------
	.section	.nv.callgraph,"",@"SHT_CUDA_CALLGRAPH"
	.align	4
	.sectionentsize	8
	.align		4
        /*0000*/ 	.word	0x00000000
	.align		4
        /*0004*/ 	.word	0xffffffff
	.align		4
        /*0008*/ 	.word	0x00000000
	.align		4
        /*000c*/ 	.word	0xfffffffe
	.align		4
        /*0010*/ 	.word	0x00000000
	.align		4
        /*0014*/ 	.word	0xfffffffd
	.align		4
        /*0018*/ 	.word	0x00000000
	.align		4
        /*001c*/ 	.word	0xfffffffc


//--------------------- .text.triton_poi_fused_cat_29 --------------------------
	.section	.text.triton_poi_fused_cat_29,"ax",@progbits
	.sectionflags	@"SHF_BARRIERS=1"
	.align	128
        .global         triton_poi_fused_cat_29
        .type           triton_poi_fused_cat_29,@function
        .size           triton_poi_fused_cat_29,(.L_x_1 - triton_poi_fused_cat_29)
        .other          triton_poi_fused_cat_29,@"STO_CUDA_ENTRY STV_DEFAULT"
triton_poi_fused_cat_29:
.text.triton_poi_fused_cat_29:
[----:B------:R-:W-:Y:S01]  /*0000*/  LDC R1, c[0x0][0x28] ;  /* 0x00000a00ff017b82 */ /* 0x000fe20000000800 */
[----:B------:R-:W1:Y:S07]  /*0010*/  S2R R2, SR_TID.X ;  /* 0x0000000000027919 */ /* 0x000e6e0000002100 */
[----:B------:R-:W2:Y:S01]  /*0020*/  LDC.64 R16, c[0x0][0x218] ;  /* 0x00008600ff107b82 */ /* 0x000ea20000000a00 */
[----:B------:R-:W-:Y:S01]  /*0030*/  ULDC.64 UR4, c[0x0][0x210] ;  /* 0x0000840000047ab9 */ /* 0x000fe20000000a00 */
[----:B------:R-:W-:Y:S01]  /*0040*/  IMAD.MOV.U32 R8, RZ, RZ, RZ ;  /* 0x000000ffff087224 */ /* 0x000fe200078e00ff */
[----:B------:R-:W3:Y:S01]  /*0050*/  S2R R9, SR_CTAID.X ;  /* 0x0000000000097919 */ /* 0x000ee20000002500 */
[----:B------:R-:W-:-:S04]  /*0060*/  ULDC.64 UR6, c[0x0][0x208] ;  /* 0x0000820000067ab9 */ /* 0x000fc80000000a00 */
[----:B------:R-:W4:Y:S01]  /*0070*/  LDC.64 R10, c[0x0][0x220] ;  /* 0x00008800ff0a7b82 */ /* 0x000f220000000a00 */
[----:B-1----:R-:W-:Y:S02]  /*0080*/  IMAD.SHL.U32 R3, R2, 0x8, RZ ;  /* 0x0000000802037824 */ /* 0x002fe400078e00ff */
[----:B---3--:R-:W-:-:S03]  /*0090*/  IMAD.SHL.U32 R0, R9, 0x400, RZ ;  /* 0x0000040009007824 */ /* 0x008fc600078e00ff */
[----:B------:R-:W-:-:S04]  /*00a0*/  LOP3.LUT R3, R3, 0x3f8, RZ, 0xc0, !PT ;  /* 0x000003f803037812 */ /* 0x000fc800078ec0ff */
[----:B------:R-:W-:-:S04]  /*00b0*/  LOP3.LUT R18, R0, R3, RZ, 0xfc, !PT ;  /* 0x0000000300127212 */ /* 0x000fc800078efcff */
[----:B------:R-:W-:-:S04]  /*00c0*/  SHF.R.S32.HI R5, RZ, 0x1f, R18 ;  /* 0x0000001fff057819 */ /* 0x000fc80000011412 */
[CC--:B------:R-:W-:Y:S02]  /*00d0*/  LEA.HI R4, R5.reuse, R18.reuse, RZ, 0x8 ;  /* 0x0000001205047211 */ /* 0x0c0fe400078f40ff */
[----:B------:R-:W-:Y:S02]  /*00e0*/  LEA.HI R5, R5, R18, RZ, 0x10 ;  /* 0x0000001205057211 */ /* 0x000fe400078f80ff */
[----:B------:R-:W-:Y:S02]  /*00f0*/  SHF.R.S32.HI R4, RZ, 0x8, R4 ;  /* 0x00000008ff047819 */ /* 0x000fe40000011404 */
[----:B------:R-:W-:Y:S02]  /*0100*/  SHF.R.S32.HI R21, RZ, 0x10, R5 ;  /* 0x00000010ff157819 */ /* 0x000fe40000011405 */
[----:B------:R-:W-:Y:S02]  /*0110*/  LEA.HI R6, R4, R4, RZ, 0x8 ;  /* 0x0000000404067211 */ /* 0x000fe400078f40ff */
[----:B------:R-:W-:Y:S01]  /*0120*/  LOP3.LUT R5, R5, 0xffff0000, RZ, 0xc0, !PT ;  /* 0xffff000005057812 */ /* 0x000fe200078ec0ff */
[----:B------:R-:W-:Y:S01]  /*0130*/  IMAD.SHL.U32 R21, R21, 0x8000, RZ ;  /* 0x0000800015157824 */ /* 0x000fe200078e00ff */
[----:B------:R-:W-:-:S02]  /*0140*/  LOP3.LUT R19, R6, 0xffffff00, RZ, 0xc0, !PT ;  /* 0xffffff0006137812 */ /* 0x000fc400078ec0ff */
[----:B------:R-:W-:Y:S02]  /*0150*/  CS2R R6, SRZ ;  /* 0x0000000000067805 */ /* 0x000fe4000001ff00 */
[----:B------:R-:W-:Y:S01]  /*0160*/  IADD3 R13, R21, R18, -R5 ;  /* 0x00000012150d7210 */ /* 0x000fe20007ffe805 */
[----:B------:R-:W-:Y:S01]  /*0170*/  IMAD.IADD R19, R4, 0x1, -R19 ;  /* 0x0000000104137824 */ /* 0x000fe200078e0a13 */
[----:B------:R-:W-:Y:S02]  /*0180*/  CS2R R4, SRZ ;  /* 0x0000000000047805 */ /* 0x000fe4000001ff00 */
[----:B------:R-:W-:Y:S01]  /*0190*/  IADD3 R26, P0, R13, UR4, RZ ;  /* 0x000000040d1a7c10 */ /* 0x000fe2000ff1e0ff */
[----:B--2---:R-:W-:Y:S01]  /*01a0*/  IMAD.WIDE R22, R13, 0x4, R16 ;  /* 0x000000040d167825 */ /* 0x004fe200078e0210 */
[----:B------:R-:W-:Y:S02]  /*01b0*/  ISETP.GE.AND P1, PT, R19, 0x80, PT ;  /* 0x000000801300780c */ /* 0x000fe40003f26270 */
[----:B------:R-:W-:Y:S01]  /*01c0*/  LEA.HI.X.SX32 R27, R13, UR5, 0x1, P0 ;  /* 0x000000050d1b7c11 */ /* 0x000fe200080f0eff */
[----:B----4-:R-:W-:Y:S01]  /*01d0*/  IMAD.WIDE R10, R19, 0x4, R10 ;  /* 0x00000004130a7825 */ /* 0x010fe200078e020a */
[----:B------:R-:W-:-:S02]  /*01e0*/  CS2R R12, SRZ ;  /* 0x00000000000c7805 */ /* 0x000fc4000001ff00 */
[----:B------:R-:W-:Y:S02]  /*01f0*/  CS2R R14, SRZ ;  /* 0x00000000000e7805 */ /* 0x000fe4000001ff00 */
[----:B------:R-:W-:Y:S01]  /*0200*/  SHF.R.S32.HI R9, RZ, 0x15, R9 ;  /* 0x00000015ff097819 */ /* 0x000fe20000011409 */
[----:B------:R-:W-:Y:S01]  /*0210*/  IMAD.MOV.U32 R20, RZ, RZ, RZ ;  /* 0x000000ffff147224 */ /* 0x000fe200078e00ff */
[----:B------:R-:W-:Y:S01]  /*0220*/  LOP3.LUT R24, R0, 0x4, R3, 0xfe, !PT ;  /* 0x0000000400187812 */ /* 0x000fe200078efe03 */
[----:B------:R-:W-:Y:S02]  /*0230*/  IMAD.MOV.U32 R28, RZ, RZ, RZ ;  /* 0x000000ffff1c7224 */ /* 0x000fe400078e00ff */
[----:B------:R-:W-:Y:S01]  /*0240*/  IMAD.MOV.U32 R25, RZ, RZ, RZ ;  /* 0x000000ffff197224 */ /* 0x000fe200078e00ff */
[----:B------:R-:W-:Y:S01]  /*0250*/  SHF.R.S32.HI R29, RZ, 0x1f, R18 ;  /* 0x0000001fff1d7819 */ /* 0x000fe20000011412 */
[----:B------:R1:W2:Y:S01]  /*0260*/  @!P1 LDG.E.128 R4, desc[UR6][R22.64] ;  /* 0x0000000616049981 */ /* 0x0002a2000c1e1d00 */
[----:B------:R-:W-:-:S03]  /*0270*/  ULDC.64 UR4, c[0x0][0x228] ;  /* 0x00008a0000047ab9 */ /* 0x000fc60000000a00 */
[----:B------:R-:W3:Y:S04]  /*0280*/  @!P1 LDG.E.EL R8, desc[UR6][R10.64] ;  /* 0x000000060a089981 */ /* 0x000ee8000c2e1900 */
[----:B------:R4:W5:Y:S04]  /*0290*/  @!P1 LDG.E.64 R12, desc[UR6][R26.64] ;  /* 0x000000061a0c9981 */ /* 0x000968000c1e1b00 */
[----:B------:R-:W5:Y:S04]  /*02a0*/  @!P1 LDG.E.EL R15, desc[UR6][R10.64] ;  /* 0x000000060a0f9981 */ /* 0x000f68000c2e1900 */
[----:B------:R-:W5:Y:S01]  /*02b0*/  @!P1 LDG.E.EL R14, desc[UR6][R10.64] ;  /* 0x000000060a0e9981 */ /* 0x000f62000c2e1900 */
[----:B------:R-:W-:Y:S01]  /*02c0*/  SGXT R9, R9, 0x1 ;  /* 0x000000010909781a */ /* 0x000fe20000000200 */
[----:B-1----:R-:W-:Y:S01]  /*02d0*/  IMAD.SHL.U32 R23, R19, 0x100, RZ ;  /* 0x0000010013177824 */ /* 0x002fe200078e00ff */
[----:B----4-:R-:W-:Y:S01]  /*02e0*/  CS2R R26, SRZ ;  /* 0x00000000001a7805 */ /* 0x010fe2000001ff00 */
[----:B------:R-:W4:Y:S01]  /*02f0*/  @!P1 LDG.E.EL R20, desc[UR6][R10.64] ;  /* 0x000000060a149981 */ /* 0x000f22000c2e1900 */
[----:B------:R-:W-:-:S03]  /*0300*/  LEA.HI R9, R9, R24, RZ, 0x8 ;  /* 0x0000001809097211 */ /* 0x000fc600078f40ff */
[----:B------:R-:W4:Y:S01]  /*0310*/  @!P1 LDG.E.EL R28, desc[UR6][R10.64] ;  /* 0x000000060a1c9981 */ /* 0x000f22000c2e1900 */
[----:B------:R-:W-:-:S03]  /*0320*/  LOP3.LUT R9, R9, 0xffffff00, RZ, 0xc0, !PT ;  /* 0xffffff0009097812 */ /* 0x000fc600078ec0ff */
[----:B------:R-:W4:Y:S01]  /*0330*/  @!P1 LDG.E.EL R27, desc[UR6][R10.64] ;  /* 0x000000060a1b9981 */ /* 0x000f22000c2e1900 */
[----:B------:R-:W-:-:S03]  /*0340*/  IADD3 R24, R21, R24, -R9 ;  /* 0x0000001815187210 */ /* 0x000fc60007ffe809 */
[----:B------:R-:W4:Y:S02]  /*0350*/  @!P1 LDG.E.EL R25, desc[UR6][R10.64] ;  /* 0x000000060a199981 */ /* 0x000f24000c2e1900 */
[----:B------:R-:W-:Y:S02]  /*0360*/  IMAD.IADD R9, R23, 0x1, R24 ;  /* 0x0000000117097824 */ /* 0x000fe400078e0218 */
[----:B------:R1:W4:Y:S02]  /*0370*/  @!P1 LDG.E.EL R26, desc[UR6][R10.64] ;  /* 0x000000060a1a9981 */ /* 0x000324000c2e1900 */
[----:B------:R-:W-:Y:S01]  /*0380*/  IMAD.WIDE R16, R9, 0x4, R16 ;  /* 0x0000000409107825 */ /* 0x000fe200078e0210 */
[----:B------:R-:W-:Y:S02]  /*0390*/  LEA.HI R18, R29, R18, RZ, 0x8 ;  /* 0x000000121d127211 */ /* 0x000fe400078f40ff */
[----:B-1----:R-:W-:Y:S02]  /*03a0*/  CS2R R10, SRZ ;  /* 0x00000000000a7805 */ /* 0x002fe4000001ff00 */
[----:B--2---:R-:W-:-:S02]  /*03b0*/  SEL R4, R4, RZ, !P1 ;  /* 0x000000ff04047207 */ /* 0x004fc40004800000 */
[----:B---3--:R-:W-:Y:S02]  /*03c0*/  SEL R21, R8, RZ, !P1 ;  /* 0x000000ff08157207 */ /* 0x008fe40004800000 */
[----:B-----5:R-:W-:-:S03]  /*03d0*/  SEL R12, R12, RZ, !P1 ;  /* 0x000000ff0c0c7207 */ /* 0x020fc60004800000 */
[----:B------:R-:W-:Y:S01]  /*03e0*/  FADD R21, R4, R21 ;  /* 0x0000001504157221 */ /* 0x000fe20000000000 */
[----:B------:R-:W-:-:S04]  /*03f0*/  PRMT R4, R12, 0x7770, RZ ;  /* 0x000077700c047816 */ /* 0x000fc800000000ff */
[----:B------:R-:W-:Y:S02]  /*0400*/  ISETP.NE.AND P5, PT, R4, RZ, PT ;  /* 0x000000ff0400720c */ /* 0x000fe40003fa5270 */
[----:B------:R-:W-:Y:S02]  /*0410*/  PRMT R4, R12, 0x7772, RZ ;  /* 0x000077720c047816 */ /* 0x000fe400000000ff */
[----:B------:R-:W-:Y:S02]  /*0420*/  CS2R R8, SRZ ;  /* 0x0000000000087805 */ /* 0x000fe4000001ff00 */
[----:B------:R-:W-:Y:S02]  /*0430*/  ISETP.NE.AND P4, PT, R4, RZ, PT ;  /* 0x000000ff0400720c */ /* 0x000fe40003f85270 */
[----:B------:R-:W-:Y:S02]  /*0440*/  LOP3.LUT R4, R0, R3, RZ, 0xfc, !PT ;  /* 0x0000000300047212 */ /* 0x000fe400078efcff */
[----:B------:R1:W2:Y:S02]  /*0450*/  @!P1 LDG.E.128 R8, desc[UR6][R16.64] ;  /* 0x0000000610089981 */ /* 0x0002a4000c1e1d00 */
[----:B------:R-:W-:-:S02]  /*0460*/  LEA.HI R29, R29, R4, RZ, 0x10 ;  /* 0x000000041d1d7211 */ /* 0x000fc400078f80ff */
[C---:B------:R-:W-:Y:S02]  /*0470*/  PRMT R22, R12.reuse, 0x7771, RZ ;  /* 0x000077710c167816 */ /* 0x040fe400000000ff */
[----:B------:R-:W-:Y:S02]  /*0480*/  PRMT R12, R12, 0x7773, RZ ;  /* 0x000077730c0c7816 */ /* 0x000fe400000000ff */
[----:B------:R-:W-:Y:S02]  /*0490*/  SHF.R.S32.HI R29, RZ, 0x10, R29 ;  /* 0x00000010ff1d7819 */ /* 0x000fe4000001141d */
[----:B-1----:R-:W-:Y:S02]  /*04a0*/  LOP3.LUT R17, R18, 0xffffff00, RZ, 0xc0, !PT ;  /* 0xffffff0012117812 */ /* 0x002fe400078ec0ff */
[----:B------:R-:W-:Y:S01]  /*04b0*/  ISETP.NE.AND P2, PT, R12, RZ, PT ;  /* 0x000000ff0c00720c */ /* 0x000fe20003f45270 */
[----:B------:R-:W-:Y:S02]  /*04c0*/  IMAD.SHL.U32 R12, R29, 0x8000, RZ ;  /* 0x000080001d0c7824 */ /* 0x000fe400078e00ff */
[----:B------:R-:W-:Y:S01]  /*04d0*/  IMAD.IADD R4, R4, 0x1, -R17 ;  /* 0x0000000104047824 */ /* 0x000fe200078e0a11 */
[----:B------:R-:W-:-:S02]  /*04e0*/  SEL R18, R13, RZ, !P1 ;  /* 0x000000ff0d127207 */ /* 0x000fc40004800000 */
[----:B------:R-:W-:Y:S02]  /*04f0*/  SHF.R.S32.HI R17, RZ, 0x1f, R23 ;  /* 0x0000001fff117819 */ /* 0x000fe40000011417 */
[----:B------:R-:W-:Y:S02]  /*0500*/  SHF.R.S32.HI R13, RZ, 0x1f, R4 ;  /* 0x0000001fff0d7819 */ /* 0x000fe40000011404 */
[--C-:B------:R-:W-:Y:S02]  /*0510*/  IADD3 R4, P0, P3, R4, R23, R12.reuse ;  /* 0x0000001704047210 */ /* 0x100fe40007b1e00c */
[----:B------:R-:W-:Y:S02]  /*0520*/  SHF.R.S32.HI R12, RZ, 0x1f, R12 ;  /* 0x0000001fff0c7819 */ /* 0x000fe4000001140c */
[----:B------:R-:W-:Y:S01]  /*0530*/  ISETP.NE.AND P6, PT, R22, RZ, PT ;  /* 0x000000ff1600720c */ /* 0x000fe20003fc5270 */
[----:B------:R-:W-:Y:S01]  /*0540*/  @!P5 FMUL R21, R21, 0.10000000149011611938 ;  /* 0x3dcccccd1515d820 */ /* 0x000fe20000400000 */
[----:B------:R-:W-:-:S02]  /*0550*/  IADD3.X R13, R13, R17, R12, P0, P3 ;  /* 0x000000110d0d7210 */ /* 0x000fc400007e640c */
[----:B------:R-:W-:Y:S02]  /*0560*/  ISETP.GT.AND P0, PT, R19, 0x7f, PT ;  /* 0x0000007f1300780c */ /* 0x000fe40003f04270 */
[----:B------:R-:W-:Y:S02]  /*0570*/  IADD3 R19, P5, R23, R24, RZ ;  /* 0x0000001817137210 */ /* 0x000fe40007fbe0ff */
[----:B------:R-:W-:Y:S02]  /*0580*/  SEL R5, R5, RZ, !P1 ;  /* 0x000000ff05057207 */ /* 0x000fe40004800000 */
[----:B------:R-:W-:Y:S02]  /*0590*/  SEL R22, R15, RZ, !P1 ;  /* 0x000000ff0f167207 */ /* 0x000fe40004800000 */
[----:B------:R-:W-:Y:S02]  /*05a0*/  LEA.HI.X.SX32 R24, R24, R17, 0x1, P5 ;  /* 0x0000001118187211 */ /* 0x000fe400028f0eff */
[----:B------:R-:W-:Y:S01]  /*05b0*/  PRMT R12, R18, 0x7770, RZ ;  /* 0x00007770120c7816 */ /* 0x000fe200000000ff */
[----:B------:R-:W-:Y:S01]  /*05c0*/  FADD R22, R5, R22 ;  /* 0x0000001605167221 */ /* 0x000fe20000000000 */
[----:B------:R-:W-:-:S02]  /*05d0*/  LEA R16, P5, R4, UR4, 0x2 ;  /* 0x0000000404107c11 */ /* 0x000fc4000f8a10ff */
[----:B------:R-:W-:Y:S02]  /*05e0*/  SEL R6, R6, RZ, !P1 ;  /* 0x000000ff06067207 */ /* 0x000fe40004800000 */
[----:B------:R-:W-:Y:S02]  /*05f0*/  SEL R23, R14, RZ, !P1 ;  /* 0x000000ff0e177207 */ /* 0x000fe40004800000 */
[----:B------:R-:W-:Y:S02]  /*0600*/  CS2R R14, SRZ ;  /* 0x00000000000e7805 */ /* 0x000fe4000001ff00 */
[----:B------:R-:W-:Y:S01]  /*0610*/  ISETP.NE.AND P3, PT, R12, RZ, PT ;  /* 0x000000ff0c00720c */ /* 0x000fe20003f65270 */
[----:B------:R-:W-:Y:S01]  /*0620*/  @!P6 FMUL R22, R22, 0.10000000149011611938 ;  /* 0x3dcccccd1616e820 */ /* 0x000fe20000400000 */
[----:B------:R-:W-:Y:S02]  /*0630*/  LEA.HI.X R17, R4, UR5, R13, 0x2, P5 ;  /* 0x0000000504117c11 */ /* 0x000fe4000a8f140d */
[----:B------:R-:W-:Y:S01]  /*0640*/  CS2R R12, SRZ ;  /* 0x00000000000c7805 */ /* 0x000fe2000001ff00 */
[----:B------:R-:W-:Y:S01]  /*0650*/  FADD R23, R6, R23 ;  /* 0x0000001706177221 */ /* 0x000fe20000000000 */
[----:B------:R-:W-:-:S02]  /*0660*/  PRMT R5, R18, 0x7771, RZ ;  /* 0x0000777112057816 */ /* 0x000fc400000000ff */
[----:B------:R-:W-:Y:S02]  /*0670*/  LEA R4, P6, R19, UR4, 0x2 ;  /* 0x0000000413047c11 */ /* 0x000fe4000f8c10ff */
[C---:B------:R-:W-:Y:S01]  /*0680*/  PRMT R6, R18.reuse, 0x7772, RZ ;  /* 0x0000777212067816 */ /* 0x040fe200000000ff */
[----:B------:R1:W3:Y:S01]  /*0690*/  @P0 LDG.E.128 R12, desc[UR6][R16.64+-0x20000] ;  /* 0xfe000006100c0981 */ /* 0x0002e2000c1e1d00 */
[----:B------:R-:W-:Y:S02]  /*06a0*/  PRMT R18, R18, 0x7773, RZ ;  /* 0x0000777312127816 */ /* 0x000fe400000000ff */
[----:B------:R-:W-:Y:S02]  /*06b0*/  ISETP.NE.AND P5, PT, R5, RZ, PT ;  /* 0x000000ff0500720c */ /* 0x000fe40003fa5270 */
[----:B------:R-:W-:Y:S02]  /*06c0*/  LEA.HI.X R5, R19, UR5, R24, 0x2, P6 ;  /* 0x0000000513057c11 */ /* 0x000fe4000b0f1418 */
[----:B------:R-:W-:-:S02]  /*06d0*/  ISETP.NE.AND P6, PT, R18, RZ, PT ;  /* 0x000000ff1200720c */ /* 0x000fc40003fc5270 */
[----:B------:R-:W-:Y:S02]  /*06e0*/  CS2R R18, SRZ ;  /* 0x0000000000127805 */ /* 0x000fe4000001ff00 */
[----:B-1----:R-:W-:-:S06]  /*06f0*/  CS2R R16, SRZ ;  /* 0x0000000000107805 */ /* 0x002fcc000001ff00 */
[----:B------:R1:W5:Y:S01]  /*0700*/  @P0 LDG.E.128 R16, desc[UR6][R4.64+-0x20000] ;  /* 0xfe00000604100981 */ /* 0x000362000c1e1d00 */
[----:B------:R-:W1:Y:S01]  /*0710*/  S2UR UR5, SR_CgaCtaId ;  /* 0x00000000000579c3 */ /* 0x000e620000008800 */
[----:B----4-:R-:W-:Y:S01]  /*0720*/  SEL R24, R20, RZ, !P1 ;  /* 0x000000ff14187207 */ /* 0x010fe20004800000 */
[----:B------:R-:W-:Y:S01]  /*0730*/  @!P4 FMUL R23, R23, 0.10000000149011611938 ;  /* 0x3dcccccd1717c820 */ /* 0x000fe20000400000 */
[----:B------:R-:W4:Y:S01]  /*0740*/  S2R R20, SR_TID.X ;  /* 0x0000000000147919 */ /* 0x000f220000002100 */
[----:B------:R-:W-:Y:S02]  /*0750*/  ISETP.NE.AND P4, PT, R6, RZ, PT ;  /* 0x000000ff0600720c */ /* 0x000fe40003f85270 */
[----:B------:R-:W-:Y:S02]  /*0760*/  SEL R7, R7, RZ, !P1 ;  /* 0x000000ff07077207 */ /* 0x000fe40004800000 */
[----:B------:R-:W-:Y:S02]  /*0770*/  SEL R6, R27, RZ, !P1 ;  /* 0x000000ff1b067207 */ /* 0x000fe40004800000 */
[----:B-1----:R-:W-:Y:S01]  /*0780*/  SEL R5, R28, RZ, !P1 ;  /* 0x000000ff1c057207 */ /* 0x002fe20004800000 */
[----:B------:R-:W-:Y:S01]  /*0790*/  FADD R24, R7, R24 ;  /* 0x0000001807187221 */ /* 0x000fe20000000000 */
[----:B------:R-:W-:-:S02]  /*07a0*/  SEL R25, R25, RZ, !P1 ;  /* 0x000000ff19197207 */ /* 0x000fc40004800000 */
[----:B------:R-:W-:Y:S01]  /*07b0*/  SEL R26, R26, RZ, !P1 ;  /* 0x000000ff1a1a7207 */ /* 0x000fe20004800000 */
[----:B------:R-:W-:Y:S01]  /*07c0*/  UMOV UR4, 0x400 ;  /* 0x0000040000047882 */ /* 0x000fe20000000000 */
[----:B------:R-:W-:Y:S01]  /*07d0*/  @!P2 FMUL R24, R24, 0.10000000149011611938 ;  /* 0x3dcccccd1818a820 */ /* 0x000fe20000400000 */
[----:B0-----:R-:W-:Y:S01]  /*07e0*/  UPRMT UR4, UR5, 0x654, UR4 ;  /* 0x0000065405047896 */ /* 0x001fe20008000004 */
[----:B----4-:R-:W-:-:S05]  /*07f0*/  IMAD.SHL.U32 R20, R20, 0x4, RZ ;  /* 0x0000000414147824 */ /* 0x010fca00078e00ff */
[----:B------:R-:W-:Y:S01]  /*0800*/  LOP3.LUT R20, R20, 0x1fc, RZ, 0xc0, !PT ;  /* 0x000001fc14147812 */ /* 0x000fe200078ec0ff */
[----:B------:R-:W-:Y:S01]  /*0810*/  IMAD.SHL.U32 R2, R2, 0x4, RZ ;  /* 0x0000000402027824 */ /* 0x000fe200078e00ff */
[----:B--2---:R-:W-:Y:S02]  /*0820*/  SEL R8, R8, RZ, !P1 ;  /* 0x000000ff08087207 */ /* 0x004fe40004800000 */
[----:B------:R-:W-:Y:S02]  /*0830*/  SEL R9, R9, RZ, !P1 ;  /* 0x000000ff09097207 */ /* 0x000fe40004800000 */
[----:B------:R-:W-:Y:S02]  /*0840*/  SEL R10, R10, RZ, !P1 ;  /* 0x000000ff0a0a7207 */ /* 0x000fe40004800000 */
[----:B------:R-:W-:Y:S01]  /*0850*/  SEL R11, R11, RZ, !P1 ;  /* 0x000000ff0b0b7207 */ /* 0x000fe20004800000 */
[----:B------:R-:W-:Y:S01]  /*0860*/  FADD R4, R8, R5 ;  /* 0x0000000508047221 */ /* 0x000fe20000000000 */
[----:B------:R-:W-:Y:S01]  /*0870*/  FADD R5, R9, R6 ;  /* 0x0000000609057221 */ /* 0x000fe20000000000 */
[----:B------:R-:W-:-:S02]  /*0880*/  FADD R6, R10, R25 ;  /* 0x000000190a067221 */ /* 0x000fc40000000000 */
[----:B------:R-:W-:Y:S01]  /*0890*/  FADD R7, R11, R26 ;  /* 0x0000001a0b077221 */ /* 0x000fe20000000000 */
[----:B------:R-:W-:Y:S01]  /*08a0*/  @!P3 FMUL R4, R4, 0.10000000149011611938 ;  /* 0x3dcccccd0404b820 */ /* 0x000fe20000400000 */
[----:B------:R-:W-:Y:S01]  /*08b0*/  @!P5 FMUL R5, R5, 0.10000000149011611938 ;  /* 0x3dcccccd0505d820 */ /* 0x000fe20000400000 */
[----:B------:R-:W-:Y:S01]  /*08c0*/  @!P4 FMUL R6, R6, 0.10000000149011611938 ;  /* 0x3dcccccd0606c820 */ /* 0x000fe20000400000 */
[----:B------:R-:W-:Y:S01]  /*08d0*/  @!P6 FMUL R7, R7, 0.10000000149011611938 ;  /* 0x3dcccccd0707e820 */ /* 0x000fe20000400000 */
[----:B---3--:R-:W-:Y:S02]  /*08e0*/  SEL R13, R13, RZ, P0 ;  /* 0x000000ff0d0d7207 */ /* 0x008fe40000000000 */
[----:B------:R-:W-:Y:S02]  /*08f0*/  SEL R12, R12, RZ, P0 ;  /* 0x000000ff0c0c7207 */ /* 0x000fe40000000000 */
[----:B------:R-:W-:Y:S02]  /*0900*/  SEL R14, R14, RZ, P0 ;  /* 0x000000ff0e0e7207 */ /* 0x000fe40000000000 */
[----:B------:R-:W-:-:S02]  /*0910*/  SEL R15, R15, RZ, P0 ;  /* 0x000000ff0f0f7207 */ /* 0x000fc40000000000 */
[----:B------:R-:W-:Y:S02]  /*0920*/  SEL R9, R22, R13, !P1 ;  /* 0x0000000d16097207 */ /* 0x000fe40004800000 */
[----:B------:R-:W-:Y:S02]  /*0930*/  SEL R8, R21, R12, !P1 ;  /* 0x0000000c15087207 */ /* 0x000fe40004800000 */
[----:B------:R-:W-:Y:S02]  /*0940*/  SEL R10, R23, R14, !P1 ;  /* 0x0000000e170a7207 */ /* 0x000fe40004800000 */
[----:B------:R-:W-:Y:S02]  /*0950*/  SEL R11, R24, R15, !P1 ;  /* 0x0000000f180b7207 */ /* 0x000fe40004800000 */
[----:B-----5:R-:W-:Y:S02]  /*0960*/  @P1 SEL R4, R16, RZ, P0 ;  /* 0x000000ff10041207 */ /* 0x020fe40000000000 */
[----:B------:R-:W-:-:S02]  /*0970*/  @P1 SEL R5, R17, RZ, P0 ;  /* 0x000000ff11051207 */ /* 0x000fc40000000000 */
[----:B------:R-:W-:Y:S02]  /*0980*/  @P1 SEL R6, R18, RZ, P0 ;  /* 0x000000ff12061207 */ /* 0x000fe40000000000 */
[----:B------:R-:W-:Y:S02]  /*0990*/  LEA R22, R3, UR4, 0x2 ;  /* 0x0000000403167c11 */ /* 0x000fe4000f8e10ff */
[----:B------:R-:W-:-:S03]  /*09a0*/  @P1 SEL R7, R19, RZ, P0 ;  /* 0x000000ff13071207 */ /* 0x000fc60000000000 */
[----:B------:R0:W-:Y:S04]  /*09b0*/  STS.128 [R22], R8 ;  /* 0x0000000816007388 */ /* 0x0001e80000000c00 */
[----:B------:R-:W-:Y:S01]  /*09c0*/  STS.128 [R22+0x10], R4 ;  /* 0x0000100416007388 */ /* 0x000fe20000000c00 */
[----:B------:R-:W-:Y:S01]  /*09d0*/  LEA R23, R20, UR4, 0x2 ;  /* 0x0000000414177c11 */ /* 0x000fe2000f8e10ff */
[----:B------:R-:W-:Y:S01]  /*09e0*/  ULDC.64 UR4, c[0x0][0x230] ;  /* 0x00008c0000047ab9 */ /* 0x000fe20000000a00 */
[----:B------:R-:W1:Y:S08]  /*09f0*/  LDC.64 R20, c[0x0][0x230] ;  /* 0x00008c00ff147b82 */ /* 0x000e700000000a00 */
[----:B------:R-:W-:Y:S01]  /*0a00*/  BAR.SYNC.DEFER_BLOCKING 0x0 ;  /* 0x0000000000007b1d */ /* 0x000fe20000010000 */
[----:B------:R-:W-:-:S05]  /*0a10*/  LOP3.LUT R3, R2, 0x1fc, RZ, 0xc0, !PT ;  /* 0x000001fc02037812 */ /* 0x000fca00078ec0ff */
[----:B------:R-:W2:Y:S04]  /*0a20*/  LDS.128 R16, [R23] ;  /* 0x0000000017107984 */ /* 0x000ea80000000c00 */
[----:B------:R-:W3:Y:S01]  /*0a30*/  LDS.128 R12, [R23+0x800] ;  /* 0x00080000170c7984 */ /* 0x000ee20000000c00 */
[----:B------:R-:W-:Y:S02]  /*0a40*/  LOP3.LUT R3, R0, R3, RZ, 0xfc, !PT ;  /* 0x0000000300037212 */ /* 0x000fe400078efcff */
[----:B------:R-:W-:Y:S02]  /*0a50*/  SHF.R.S32.HI R0, RZ, 0x1f, R0 ;  /* 0x0000001fff007819 */ /* 0x000fe40000011400 */
[----:B0-----:R-:W-:-:S04]  /*0a60*/  LEA R8, P0, R3, UR4, 0x2 ;  /* 0x0000000403087c11 */ /* 0x001fc8000f8010ff */
[C---:B------:R-:W-:Y:S01]  /*0a70*/  LEA.HI.X R9, R3.reuse, UR5, R0, 0x2, P0 ;  /* 0x0000000503097c11 */ /* 0x040fe200080f1400 */
[----:B-1----:R-:W-:-:S05]  /*0a80*/  IMAD.WIDE R2, R3, 0x4, R20 ;  /* 0x0000000403027825 */ /* 0x002fca00078e0214 */
[----:B--2---:R-:W-:Y:S04]  /*0a90*/  STG.E.128 desc[UR6][R2.64], R16 ;  /* 0x0000001002007986 */ /* 0x004fe8000c101d06 */
[----:B---3--:R-:W-:Y:S01]  /*0aa0*/  STG.E.128 desc[UR6][R8.64+0x800], R12 ;  /* 0x0008000c08007986 */ /* 0x008fe2000c101d06 */
[----:B------:R-:W-:Y:S05]  /*0ab0*/  EXIT ;  /* 0x000000000000794d */ /* 0x000fea0003800000 */
.L_x_0:
[----:B------:R-:W-:-:S00]  /*0ac0*/  BRA `(.L_x_0) ;  /* 0xfffffffc00fc7947 */ /* 0x000fc0000383ffff */
[----:B------:R-:W-:-:S00]  /*0ad0*/  NOP ;  /* 0x0000000000007918 */ /* 0x000fc00000000000 */
        /* <DEDUP_REMOVED lines=10> */
.L_x_1:


//--------------------- .nv.shared.triton_poi_fused_cat_29 --------------------------
	.section	.nv.shared.triton_poi_fused_cat_29,"aw",@nobits
	.sectionflags	@""
	.align	16
	.zero		1024


//--------------------- .nv.constant0.triton_poi_fused_cat_29 --------------------------
	.section	.nv.constant0.triton_poi_fused_cat_29,"a",@progbits
	.sectionflags	@""
	.align	4
.nv.constant0.triton_poi_fused_cat_29:
	.zero		572
